	.headerflags	@"EF_CUDA_TEXMODE_UNIFIED EF_CUDA_64BIT_ADDRESS EF_CUDA_ACCELERATORS EF_CUDA_SM90 EF_CUDA_VIRTUAL_SM(EF_CUDA_SM90)"
	.elftype	@"ET_EXEC"


//--------------------- .nv.info                  --------------------------
	.section	.nv.info,"",@"SHT_CUDA_INFO"
	.align	4


	//----- nvinfo : EIATTR_REGCOUNT
	.align		4
        /*0000*/ 	.byte	0x04, 0x2f
        /*0002*/ 	.short	(.L_3 - .L_2)
	.align		4
.L_2:
        /*0004*/ 	.word	index@(triton_poi_fused__native_batch_norm_legit_no_training_reflection_pad2d_relu_10)
        /*0008*/ 	.word	0x00000014


	//----- nvinfo : EIATTR_MIN_STACK_SIZE
	.align		4
.L_3:
        /*000c*/ 	.byte	0x04, 0x12
        /*000e*/ 	.short	(.L_5 - .L_4)
	.align		4
.L_4:
        /*0010*/ 	.word	index@(triton_poi_fused__native_batch_norm_legit_no_training_reflection_pad2d_relu_10)
        /*0014*/ 	.word	0x00000000


	//----- nvinfo : EIATTR_FRAME_SIZE
	.align		4
.L_5:
        /*0018*/ 	.byte	0x04, 0x11
        /*001a*/ 	.short	(.L_7 - .L_6)
	.align		4
.L_6:
        /*001c*/ 	.word	index@(triton_poi_fused__native_batch_norm_legit_no_training_reflection_pad2d_relu_10)
        /*0020*/ 	.word	0x00000000


	//----- nvinfo : EIATTR_MIN_STACK_SIZE
	.align		4
.L_7:
        /*0024*/ 	.byte	0x04, 0x12
        /*0026*/ 	.short	(.L_9 - .L_8)
	.align		4
.L_8:
        /*0028*/ 	.word	index@(triton_poi_fused__native_batch_norm_legit_no_training_reflection_pad2d_relu_10)
        /*002c*/ 	.word	0x00000000
.L_9:


//--------------------- .nv.info.triton_poi_fused__native_batch_norm_legit_no_training_reflection_pad2d_relu_10 --------------------------
	.section	.nv.info.triton_poi_fused__native_batch_norm_legit_no_training_reflection_pad2d_relu_10,"",@"SHT_CUDA_INFO"
	.sectionflags	@""
	.align	4


	//----- nvinfo : EIATTR_CUDA_API_VERSION
	.align		4
        /*0000*/ 	.byte	0x04, 0x37
        /*0002*/ 	.short	(.L_11 - .L_10)
.L_10:
        /*0004*/ 	.word	0x0000007c


	//----- nvinfo : EIATTR_KPARAM_INFO
	.align		4
.L_11:
        /*0008*/ 	.byte	0x04, 0x17
        /*000a*/ 	.short	(.L_13 - .L_12)
.L_12:
        /*000c*/ 	.word	0x00000000
        /*0010*/ 	.short	0x0006
        /*0012*/ 	.short	0x0030
        /*0014*/ 	.byte	0x00, 0xf0, 0x11, 0x00


	//----- nvinfo : EIATTR_KPARAM_INFO
	.align		4
.L_13:
        /*0018*/ 	.byte	0x04, 0x17
        /*001a*/ 	.short	(.L_15 - .L_14)
.L_14:
        /*001c*/ 	.word	0x00000000
        /*0020*/ 	.short	0x0005
        /*0022*/ 	.short	0x0028
        /*0024*/ 	.byte	0x00, 0xf4, 0x21, 0x00


	//----- nvinfo : EIATTR_KPARAM_INFO
	.align		4
.L_15:
        /*0028*/ 	.byte	0x04, 0x17
        /*002a*/ 	.short	(.L_17 - .L_16)
.L_16:
        /*002c*/ 	.word	0x00000000
        /*0030*/ 	.short	0x0004
        /*0032*/ 	.short	0x0020
        /*0034*/ 	.byte	0x00, 0xf4, 0x21, 0x00


	//----- nvinfo : EIATTR_KPARAM_INFO
	.align		4
.L_17:
        /*0038*/ 	.byte	0x04, 0x17
        /*003a*/ 	.short	(.L_19 - .L_18)
.L_18:
        /*003c*/ 	.word	0x00000000
        /*0040*/ 	.short	0x0003
        /*0042*/ 	.short	0x0018
        /*0044*/ 	.byte	0x00, 0xf4, 0x21, 0x00


	//----- nvinfo : EIATTR_KPARAM_INFO
	.align		4
.L_19:
        /*0048*/ 	.byte	0x04, 0x17
        /*004a*/ 	.short	(.L_21 - .L_20)
.L_20:
        /*004c*/ 	.word	0x00000000
        /*0050*/ 	.short	0x0002
        /*0052*/ 	.short	0x0010
        /*0054*/ 	.byte	0x00, 0xf4, 0x21, 0x00


	//----- nvinfo : EIATTR_KPARAM_INFO
	.align		4
.L_21:
        /*0058*/ 	.byte	0x04, 0x17
        /*005a*/ 	.short	(.L_23 - .L_22)
.L_22:
        /*005c*/ 	.word	0x00000000
        /*0060*/ 	.short	0x0001
        /*0062*/ 	.short	0x0008
        /*0064*/ 	.byte	0x00, 0xf4, 0x21, 0x00


	//----- nvinfo : EIATTR_KPARAM_INFO
	.align		4
.L_23:
        /*0068*/ 	.byte	0x04, 0x17
        /*006a*/ 	.short	(.L_25 - .L_24)
.L_24:
        /*006c*/ 	.word	0x00000000
        /*0070*/ 	.short	0x0000
        /*0072*/ 	.short	0x0000
        /*0074*/ 	.byte	0x00, 0xf4, 0x21, 0x00


	//----- nvinfo : EIATTR_SPARSE_MMA_MASK
	.align		4
.L_25:
        /*0078*/ 	.byte	0x03, 0x50
        /*007a*/ 	.short	0x0000


	//----- nvinfo : EIATTR_MAXREG_COUNT
	.align		4
        /*007c*/ 	.byte	0x03, 0x1b
        /*007e*/ 	.short	0x00ff


	//----- nvinfo : EIATTR_EXIT_INSTR_OFFSETS
	.align		4
        /*0080*/ 	.byte	0x04, 0x1c
        /*0082*/ 	.short	(.L_27 - .L_26)


	//   ....[0]....
.L_26:
        /*0084*/ 	.word	0x000005a0


	//----- nvinfo : EIATTR_REQNTID
	.align		4
.L_27:
        /*0088*/ 	.byte	0x04, 0x10
        /*008a*/ 	.short	(.L_29 - .L_28)
.L_28:
        /*008c*/ 	.word	0x00000100
        /*0090*/ 	.word	0x00000001
        /*0094*/ 	.word	0x00000001


	//----- nvinfo : EIATTR_CBANK_PARAM_SIZE
	.align		4
.L_29:
        /*0098*/ 	.byte	0x03, 0x19
        /*009a*/ 	.short	0x0034


	//----- nvinfo : EIATTR_PARAM_CBANK
	.align		4
        /*009c*/ 	.byte	0x04, 0x0a
        /*009e*/ 	.short	(.L_31 - .L_30)
	.align		4
.L_30:
        /*00a0*/ 	.word	index@(.nv.constant0.triton_poi_fused__native_batch_norm_legit_no_training_reflection_pad2d_relu_10)
        /*00a4*/ 	.short	0x0210
        /*00a6*/ 	.short	0x0034


	//----- nvinfo : EIATTR_SW_WAR
	.align		4
.L_31:
        /*00a8*/ 	.byte	0x04, 0x36
        /*00aa*/ 	.short	(.L_33 - .L_32)
.L_32:
        /*00ac*/ 	.word	0x00000008
.L_33:


//--------------------- .nv.callgraph             --------------------------
	.section	.nv.callgraph,"",@"SHT_CUDA_CALLGRAPH"
	.align	4
	.sectionentsize	8
	.align		4
        /*0000*/ 	.word	0x00000000
	.align		4
        /*0004*/ 	.word	0xffffffff
	.align		4
        /*0008*/ 	.word	0x00000000
	.align		4
        /*000c*/ 	.word	0xfffffffe
	.align		4
        /*0010*/ 	.word	0x00000000
	.align		4
        /*0014*/ 	.word	0xfffffffd
	.align		4
        /*0018*/ 	.word	0x00000000
	.align		4
        /*001c*/ 	.word	0xfffffffc


//--------------------- .nv.constant4             --------------------------
	.section	.nv.constant4,"a",@progbits
	.align	8
	.align		8
.nv.constant4:
        /*0000*/ 	.dword	_$_str
	.align		8
        /*0008*/ 	.dword	_$_str_$_2


//--------------------- .text.triton_poi_fused__native_batch_norm_legit_no_training_reflection_pad2d_relu_10 --------------------------
	.section	.text.triton_poi_fused__native_batch_norm_legit_no_training_reflection_pad2d_relu_10,"ax",@progbits
	.align	128
        .global         triton_poi_fused__native_batch_norm_legit_no_training_reflection_pad2d_relu_10
        .type           triton_poi_fused__native_batch_norm_legit_no_training_reflection_pad2d_relu_10,@function
        .size           triton_poi_fused__native_batch_norm_legit_no_training_reflection_pad2d_relu_10,(.L_x_1 - triton_poi_fused__native_batch_norm_legit_no_training_reflection_pad2d_relu_10)
        .other          triton_poi_fused__native_batch_norm_legit_no_training_reflection_pad2d_relu_10,@"STO_CUDA_ENTRY STV_DEFAULT"
triton_poi_fused__native_batch_norm_legit_no_training_reflection_pad2d_relu_10:
.text.triton_poi_fused__native_batch_norm_legit_no_training_reflection_pad2d_relu_10:
[----:B------:R-:W-:Y:S01]  /*0000*/  LDC R1, c[0x0][0x28] ;  /* 0x00000a00ff017b82 */ /* 0x000fe20000000800 */
[----:B------:R-:W1:Y:S07]  /*0010*/  S2R R0, SR_TID.X ;  /* 0x0000000000007919 */ /* 0x000e6e0000002100 */
[----:B------:R-:W2:Y:S01]  /*0020*/  LDC.64 R6, c[0x0][0x220] ;  /* 0x00008800ff067b82 */ /* 0x000ea20000000a00 */
[----:B------:R-:W-:Y:S01]  /*0030*/  ULDC.64 UR4, c[0x0][0x208] ;  /* 0x0000820000047ab9 */ /* 0x000fe20000000a00 */
[----:B------:R-:W3:Y:S01]  /*0040*/  S2R R3, SR_CTAID.X ;  /* 0x0000000000037919 */ /* 0x000ee20000002500 */
[----:B-1----:R-:W-:-:S05]  /*0050*/  IMAD.SHL.U32 R0, R0, 0x2, RZ ;  /* 0x0000000200007824 */ /* 0x002fca00078e00ff */
[----:B------:R-:W-:-:S04]  /*0060*/  LOP3.LUT R0, R0, 0x1fe, RZ, 0xc0, !PT ;  /* 0x000001fe00007812 */ /* 0x000fc800078ec0ff */
[----:B---3--:R-:W-:-:S05]  /*0070*/  LEA R0, R3, R0, 0x9 ;  /* 0x0000000003007211 */ /* 0x008fca00078e48ff */
[----:B------:R-:W-:-:S05]  /*0080*/  IMAD.HI R4, R0, 0x1948b0fd, RZ ;  /* 0x1948b0fd00047827 */ /* 0x000fca00078e02ff */
[----:B------:R-:W-:-:S04]  /*0090*/  SHF.R.U32.HI R3, RZ, 0x1f, R4 ;  /* 0x0000001fff037819 */ /* 0x000fc80000011604 */
[----:B------:R-:W-:Y:S01]  /*00a0*/  LEA.HI.SX32 R4, R4, R3, 0x1b ;  /* 0x0000000304047211 */ /* 0x000fe200078fdaff */
[----:B------:R-:W-:-:S03]  /*00b0*/  IMAD.HI R3, R0, 0x38e38e39, RZ ;  /* 0x38e38e3900037827 */ /* 0x000fc600078e02ff */
[----:B------:R-:W-:Y:S02]  /*00c0*/  SHF.R.S32.HI R5, RZ, 0x1f, R4 ;  /* 0x0000001fff057819 */ /* 0x000fe40000011404 */
[----:B------:R-:W-:Y:S02]  /*00d0*/  SHF.R.U32.HI R8, RZ, 0x1f, R3 ;  /* 0x0000001fff087819 */ /* 0x000fe40000011603 */
[----:B------:R-:W-:Y:S02]  /*00e0*/  LEA.HI R5, R5, R4, RZ, 0x8 ;  /* 0x0000000405057211 */ /* 0x000fe400078f40ff */
[----:B------:R-:W-:Y:S02]  /*00f0*/  LEA.HI.SX32 R8, R3, R8, 0x1e ;  /* 0x0000000803087211 */ /* 0x000fe400078ff2ff */
[----:B------:R-:W-:Y:S01]  /*0100*/  LOP3.LUT R9, R5, 0xffffff00, RZ, 0xc0, !PT ;  /* 0xffffff0005097812 */ /* 0x000fe200078ec0ff */
[----:B------:R-:W-:Y:S02]  /*0110*/  VIADD R5, R0, 0x1 ;  /* 0x0000000100057836 */ /* 0x000fe40000000000 */
[----:B------:R-:W-:Y:S01]  /*0120*/  IMAD.HI R11, R8, 0x38e38e39, RZ ;  /* 0x38e38e39080b7827 */ /* 0x000fe200078e02ff */
[----:B------:R-:W-:-:S03]  /*0130*/  IADD3 R2, R4, -R9, RZ ;  /* 0x8000000904027210 */ /* 0x000fc60007ffe0ff */
[----:B------:R-:W-:-:S04]  /*0140*/  IMAD.HI R9, R5, 0x38e38e39, RZ ;  /* 0x38e38e3905097827 */ /* 0x000fc800078e02ff */
[----:B--2---:R-:W-:Y:S01]  /*0150*/  IMAD.WIDE R6, R2, 0x4, R6 ;  /* 0x0000000402067825 */ /* 0x004fe200078e0206 */
[----:B------:R-:W-:-:S04]  /*0160*/  SHF.R.U32.HI R10, RZ, 0x1f, R9 ;  /* 0x0000001fff0a7819 */ /* 0x000fc80000011609 */
[----:B------:R1:W2:Y:S01]  /*0170*/  LDG.E.EL R3, desc[UR4][R6.64] ;  /* 0x0000000406037981 */ /* 0x0002a2000c2e1900 */
[----:B------:R-:W-:Y:S02]  /*0180*/  SHF.R.U32.HI R12, RZ, 0x1f, R11 ;  /* 0x0000001fff0c7819 */ /* 0x000fe4000001160b */
[----:B------:R-:W-:Y:S01]  /*0190*/  LEA.HI.SX32 R10, R9, R10, 0x1e ;  /* 0x0000000a090a7211 */ /* 0x000fe200078ff2ff */
[----:B------:R-:W-:Y:S01]  /*01a0*/  IMAD R9, R8, 0x12, RZ ;  /* 0x0000001208097824 */ /* 0x000fe200078e02ff */
[----:B------:R-:W-:Y:S02]  /*01b0*/  LEA.HI.SX32 R12, R11, R12, 0x1e ;  /* 0x0000000c0b0c7211 */ /* 0x000fe400078ff2ff */
[----:B------:R-:W-:Y:S01]  /*01c0*/  LEA R4, R4, 0xff, 0x8 ;  /* 0x000000ff04047811 */ /* 0x000fe200078e40ff */
[----:B------:R-:W-:Y:S01]  /*01d0*/  IMAD R10, R10, 0x12, RZ ;  /* 0x000000120a0a7824 */ /* 0x000fe200078e02ff */
[----:B------:R-:W-:Y:S01]  /*01e0*/  LOP3.LUT R9, RZ, R9, RZ, 0x33, !PT ;  /* 0x00000009ff097212 */ /* 0x000fe200078e33ff */
[----:B------:R-:W-:Y:S01]  /*01f0*/  IMAD R12, R12, 0x12, RZ ;  /* 0x000000120c0c7824 */ /* 0x000fe200078e02ff */
[----:B-1----:R-:W1:Y:S02]  /*0200*/  LDC.64 R6, c[0x0][0x230] ;  /* 0x00008c00ff067b82 */ /* 0x002e640000000a00 */
[----:B------:R-:W-:Y:S01]  /*0210*/  LOP3.LUT R10, RZ, R10, RZ, 0x33, !PT ;  /* 0x0000000aff0a7212 */ /* 0x000fe200078e33ff */
[----:B------:R-:W-:Y:S01]  /*0220*/  IMAD.IADD R9, R0, 0x1, R9 ;  /* 0x0000000100097824 */ /* 0x000fe200078e0209 */
[----:B------:R-:W-:-:S02]  /*0230*/  LOP3.LUT R11, RZ, R12, RZ, 0x33, !PT ;  /* 0x0000000cff0b7212 */ /* 0x000fc400078e33ff */
[----:B------:R-:W-:Y:S02]  /*0240*/  IADD3 R10, R5, R10, RZ ;  /* 0x0000000a050a7210 */ /* 0x000fe40007ffe0ff */
[----:B------:R-:W-:Y:S01]  /*0250*/  IABS R5, R9 ;  /* 0x0000000900057213 */ /* 0x000fe20000000000 */
[----:B------:R-:W-:Y:S01]  /*0260*/  IMAD.IADD R11, R8, 0x1, R11 ;  /* 0x00000001080b7824 */ /* 0x000fe200078e020b */
[----:B------:R-:W-:Y:S01]  /*0270*/  IABS R14, R10 ;  /* 0x0000000a000e7213 */ /* 0x000fe20000000000 */
[----:B------:R-:W3:Y:S01]  /*0280*/  LDC.64 R8, c[0x0][0x210] ;  /* 0x00008400ff087b82 */ /* 0x000ee20000000a00 */
[----:B------:R-:W-:Y:S02]  /*0290*/  IADD3 R5, R5, -0xf, RZ ;  /* 0xfffffff105057810 */ /* 0x000fe40007ffe0ff */
[----:B------:R-:W-:Y:S01]  /*02a0*/  IABS R15, R11 ;  /* 0x0000000b000f7213 */ /* 0x000fe20000000000 */
[----:B------:R-:W-:Y:S01]  /*02b0*/  VIADD R14, R14, 0xfffffff1 ;  /* 0xfffffff10e0e7836 */ /* 0x000fe20000000000 */
[----:B------:R-:W-:-:S02]  /*02c0*/  IABS R16, R5 ;  /* 0x0000000500107213 */ /* 0x000fc40000000000 */
[----:B------:R-:W-:Y:S01]  /*02d0*/  IADD3 R5, R15, -0xf, RZ ;  /* 0xfffffff10f057810 */ /* 0x000fe20007ffe0ff */
[----:B------:R-:W4:Y:S01]  /*02e0*/  LDC.64 R12, c[0x0][0x218] ;  /* 0x00008600ff0c7b82 */ /* 0x000f220000000a00 */
[----:B------:R-:W-:Y:S01]  /*02f0*/  IABS R17, R14 ;  /* 0x0000000e00117213 */ /* 0x000fe20000000000 */
[----:B------:R-:W-:Y:S01]  /*0300*/  IMAD.MOV.U32 R15, RZ, RZ, R16 ;  /* 0x000000ffff0f7224 */ /* 0x000fe200078e0010 */
[----:B------:R-:W-:-:S04]  /*0310*/  IABS R14, R5 ;  /* 0x00000005000e7213 */ /* 0x000fc80000000000 */
[----:B------:R-:W-:Y:S01]  /*0320*/  IADD3 R5, R4, -R15, RZ ;  /* 0x8000000f04057210 */ /* 0x000fe20007ffe0ff */
[----:B------:R-:W5:Y:S01]  /*0330*/  LDC.64 R10, c[0x0][0x228] ;  /* 0x00008a00ff0a7b82 */ /* 0x000f620000000a00 */
[----:B------:R-:W-:Y:S01]  /*0340*/  IMAD.MOV.U32 R15, RZ, RZ, R14 ;  /* 0x000000ffff0f7224 */ /* 0x000fe200078e000e */
[----:B------:R-:W-:-:S03]  /*0350*/  IADD3 R4, R4, -R17, RZ ;  /* 0x8000001104047210 */ /* 0x000fc60007ffe0ff */
[C---:B------:R-:W-:Y:S02]  /*0360*/  IMAD R5, R15.reuse, -0x10, R5 ;  /* 0xfffffff00f057824 */ /* 0x040fe400078e0205 */
[----:B------:R-:W-:Y:S02]  /*0370*/  IMAD R15, R15, -0x10, R4 ;  /* 0xfffffff00f0f7824 */ /* 0x000fe400078e0204 */
[----:B---3--:R-:W-:-:S04]  /*0380*/  IMAD.WIDE R4, R5, 0x4, R8 ;  /* 0x0000000405047825 */ /* 0x008fc800078e0208 */
[----:B------:R-:W-:Y:S02]  /*0390*/  IMAD.WIDE R8, R15, 0x4, R8 ;  /* 0x000000040f087825 */ /* 0x000fe400078e0208 */
[----:B------:R-:W3:Y:S02]  /*03a0*/  LDG.E.EL R4, desc[UR4][R4.64] ;  /* 0x0000000404047981 */ /* 0x000ee4000c2e1900 */
[C---:B----4-:R-:W-:Y:S02]  /*03b0*/  IMAD.WIDE R12, R2.reuse, 0x4, R12 ;  /* 0x00000004020c7825 */ /* 0x050fe400078e020c */
[----:B------:R-:W4:Y:S02]  /*03c0*/  LDG.E.EL R8, desc[UR4][R8.64] ;  /* 0x0000000408087981 */ /* 0x000f24000c2e1900 */
[C---:B-1----:R-:W-:Y:S02]  /*03d0*/  IMAD.WIDE R6, R2.reuse, 0x4, R6 ;  /* 0x0000000402067825 */ /* 0x042fe400078e0206 */
[----:B------:R1:W3:Y:S02]  /*03e0*/  LDG.E.EL R13, desc[UR4][R12.64] ;  /* 0x000000040c0d7981 */ /* 0x0002e4000c2e1900 */
[----:B-----5:R-:W-:-:S02]  /*03f0*/  IMAD.WIDE R10, R2, 0x4, R10 ;  /* 0x00000004020a7825 */ /* 0x020fc400078e020a */
[----:B------:R-:W5:Y:S04]  /*0400*/  LDG.E.EL R7, desc[UR4][R6.64] ;  /* 0x0000000406077981 */ /* 0x000f68000c2e1900 */
[----:B------:R-:W5:Y:S01]  /*0410*/  LDG.E.EL R10, desc[UR4][R10.64] ;  /* 0x000000040a0a7981 */ /* 0x000f62000c2e1900 */
[----:B-1----:R-:W-:Y:S02]  /*0420*/  IMAD.MOV.U32 R12, RZ, RZ, 0x3e800000 ;  /* 0x3e800000ff0c7424 */ /* 0x002fe400078e00ff */
[----:B--2---:R-:W-:Y:S02]  /*0430*/  FADD R14, R3, 9.9999997473787516356e-06 ;  /* 0x3727c5ac030e7421 */ /* 0x004fe40000000000 */
[----:B------:R-:W1:Y:S02]  /*0440*/  LDC.64 R2, c[0x0][0x238] ;  /* 0x00008e00ff027b82 */ /* 0x000e640000000a00 */
[----:B------:R-:W2:Y:S02]  /*0450*/  MUFU.SQRT R15, R14 ;  /* 0x0000000e000f7308 */ /* 0x000ea40000002000 */
[----:B--2---:R-:W-:-:S02]  /*0460*/  FSETP.GT.AND P0, PT, R15, 8.50705917302346158658e+37, PT ;  /* 0x7e8000000f00780b */ /* 0x004fc40003f04000 */
[----:B------:R-:W-:-:S11]  /*0470*/  FSETP.GEU.AND P1, PT, R15, 1.175494350822287508e-38, PT ;  /* 0x008000000f00780b */ /* 0x000fd60003f2e000 */
[----:B------:R-:W-:-:S04]  /*0480*/  @P0 FMUL R15, R15, 0.25 ;  /* 0x3e8000000f0f0820 */ /* 0x000fc80000400000 */
[----:B------:R-:W-:-:S06]  /*0490*/  @!P1 FMUL R15, R15, 16777216 ;  /* 0x4b8000000f0f9820 */ /* 0x000fcc0000400000 */
[----:B------:R-:W2:Y:S01]  /*04a0*/  MUFU.RCP R15, R15 ;  /* 0x0000000f000f7308 */ /* 0x000ea20000001000 */
[----:B------:R-:W-:-:S05]  /*04b0*/  FSEL R12, R12, 1, P0 ;  /* 0x3f8000000c0c7808 */ /* 0x000fca0000000000 */
[----:B------:R-:W-:-:S04]  /*04c0*/  @!P1 FMUL R12, R12, 16777216 ;  /* 0x4b8000000c0c9820 */ /* 0x000fc80000400000 */
[----:B--2---:R-:W-:Y:S01]  /*04d0*/  FMUL R5, R15, R12 ;  /* 0x0000000c0f057220 */ /* 0x004fe20000400000 */
[--C-:B---3--:R-:W-:Y:S01]  /*04e0*/  FADD R4, R4, -R13.reuse ;  /* 0x8000000d04047221 */ /* 0x108fe20000000000 */
[----:B----4-:R-:W-:-:S03]  /*04f0*/  FADD R8, R8, -R13 ;  /* 0x8000000d08087221 */ /* 0x010fc60000000000 */
[-C--:B------:R-:W-:Y:S01]  /*0500*/  FMUL R4, R4, R5.reuse ;  /* 0x0000000504047220 */ /* 0x080fe20000400000 */
[----:B------:R-:W-:-:S03]  /*0510*/  FMUL R8, R8, R5 ;  /* 0x0000000508087220 */ /* 0x000fc60000400000 */
[C-C-:B-----5:R-:W-:Y:S01]  /*0520*/  FFMA R4, R10.reuse, R4, R7.reuse ;  /* 0x000000040a047223 */ /* 0x160fe20000000007 */
[----:B------:R-:W-:-:S04]  /*0530*/  FFMA R8, R10, R8, R7 ;  /* 0x000000080a087223 */ /* 0x000fc80000000007 */
[----:B------:R-:W-:Y:S02]  /*0540*/  FSETP.GEU.AND P0, PT, R4, RZ, PT ;  /* 0x000000ff0400720b */ /* 0x000fe40003f0e000 */
[----:B------:R-:W-:Y:S01]  /*0550*/  FSETP.GEU.AND P1, PT, R8, RZ, PT ;  /* 0x000000ff0800720b */ /* 0x000fe20003f2e000 */
[----:B-1----:R-:W-:Y:S01]  /*0560*/  IMAD.WIDE R2, R0, 0x4, R2 ;  /* 0x0000000400027825 */ /* 0x002fe200078e0202 */
[----:B------:R-:W-:Y:S02]  /*0570*/  FSEL R4, R4, RZ, P0 ;  /* 0x000000ff04047208 */ /* 0x000fe40000000000 */
[----:B------:R-:W-:-:S05]  /*0580*/  FSEL R5, R8, RZ, P1 ;  /* 0x000000ff08057208 */ /* 0x000fca0000800000 */
[----:B------:R-:W-:Y:S01]  /*0590*/  STG.E.64 desc[UR4][R2.64], R4 ;  /* 0x0000000402007986 */ /* 0x000fe2000c101b04 */
[----:B------:R-:W-:Y:S05]  /*05a0*/  EXIT ;  /* 0x000000000000794d */ /* 0x000fea0003800000 */
.L_x_0:
[----:B------:R-:W-:-:S00]  /*05b0*/  BRA `(.L_x_0) ;  /* 0xfffffffc00fc7947 */ /* 0x000fc0000383ffff */
[----:B------:R-:W-:-:S00]  /*05c0*/  NOP ;  /* 0x0000000000007918 */ /* 0x000fc00000000000 */
        /* <DEDUP_REMOVED lines=11> */
.L_x_1:


//--------------------- .nv.global.init           --------------------------
	.section	.nv.global.init,"aw",@progbits
.nv.global.init:
	.type		_$_str,@object
	.size		_$_str,(_$_str_$_2 - _$_str)
_$_str:
        /*0000*/ 	.byte	0x5f, 0x5f, 0x43, 0x55, 0x44, 0x41, 0x5f, 0x46, 0x54, 0x5a, 0x00
	.type		_$_str_$_2,@object
	.size		_$_str_$_2,(.L_1 - _$_str_$_2)
_$_str_$_2:
        /*000b*/ 	.byte	0x5f, 0x5f, 0x43, 0x55, 0x44, 0x41, 0x5f, 0x50, 0x52, 0x45, 0x43, 0x5f, 0x53, 0x51, 0x52, 0x54
        /*001b*/ 	.byte	0x00
.L_1:


//--------------------- .nv.constant0.triton_poi_fused__native_batch_norm_legit_no_training_reflection_pad2d_relu_10 --------------------------
	.section	.nv.constant0.triton_poi_fused__native_batch_norm_legit_no_training_reflection_pad2d_relu_10,"a",@progbits
	.sectionflags	@""
	.align	4
.nv.constant0.triton_poi_fused__native_batch_norm_legit_no_training_reflection_pad2d_relu_10:
	.zero		580
